	.headerflags	@"EF_CUDA_TEXMODE_UNIFIED EF_CUDA_64BIT_ADDRESS EF_CUDA_ACCELERATORS EF_CUDA_SM90 EF_CUDA_VIRTUAL_SM(EF_CUDA_SM90)"
	.elftype	@"ET_EXEC"


//--------------------- .nv.info                  --------------------------
	.section	.nv.info,"",@"SHT_CUDA_INFO"
	.align	4


	//----- nvinfo : EIATTR_REGCOUNT
	.align		4
        /*0000*/ 	.byte	0x04, 0x2f
        /*0002*/ 	.short	(.L_1 - .L_0)
	.align		4
.L_0:
        /*0004*/ 	.word	index@(triton_poi_fused_max_pool2d_with_indices_2)
        /*0008*/ 	.word	0x00000012


	//----- nvinfo : EIATTR_MIN_STACK_SIZE
	.align		4
.L_1:
        /*000c*/ 	.byte	0x04, 0x12
        /*000e*/ 	.short	(.L_3 - .L_2)
	.align		4
.L_2:
        /*0010*/ 	.word	index@(triton_poi_fused_max_pool2d_with_indices_2)
        /*0014*/ 	.word	0x00000000


	//----- nvinfo : EIATTR_FRAME_SIZE
	.align		4
.L_3:
        /*0018*/ 	.byte	0x04, 0x11
        /*001a*/ 	.short	(.L_5 - .L_4)
	.align		4
.L_4:
        /*001c*/ 	.word	index@(triton_poi_fused_max_pool2d_with_indices_2)
        /*0020*/ 	.word	0x00000000


	//----- nvinfo : EIATTR_MIN_STACK_SIZE
	.align		4
.L_5:
        /*0024*/ 	.byte	0x04, 0x12
        /*0026*/ 	.short	(.L_7 - .L_6)
	.align		4
.L_6:
        /*0028*/ 	.word	index@(triton_poi_fused_max_pool2d_with_indices_2)
        /*002c*/ 	.word	0x00000000
.L_7:


//--------------------- .nv.info.triton_poi_fused_max_pool2d_with_indices_2 --------------------------
	.section	.nv.info.triton_poi_fused_max_pool2d_with_indices_2,"",@"SHT_CUDA_INFO"
	.sectionflags	@""
	.align	4


	//----- nvinfo : EIATTR_CUDA_API_VERSION
	.align		4
        /*0000*/ 	.byte	0x04, 0x37
        /*0002*/ 	.short	(.L_9 - .L_8)
.L_8:
        /*0004*/ 	.word	0x0000007c


	//----- nvinfo : EIATTR_KPARAM_INFO
	.align		4
.L_9:
        /*0008*/ 	.byte	0x04, 0x17
        /*000a*/ 	.short	(.L_11 - .L_10)
.L_10:
        /*000c*/ 	.word	0x00000000
        /*0010*/ 	.short	0x0003
        /*0012*/ 	.short	0x0018
        /*0014*/ 	.byte	0x00, 0xf0, 0x11, 0x00


	//----- nvinfo : EIATTR_KPARAM_INFO
	.align		4
.L_11:
        /*0018*/ 	.byte	0x04, 0x17
        /*001a*/ 	.short	(.L_13 - .L_12)
.L_12:
        /*001c*/ 	.word	0x00000000
        /*0020*/ 	.short	0x0002
        /*0022*/ 	.short	0x0010
        /*0024*/ 	.byte	0x00, 0xf4, 0x21, 0x00


	//----- nvinfo : EIATTR_KPARAM_INFO
	.align		4
.L_13:
        /*0028*/ 	.byte	0x04, 0x17
        /*002a*/ 	.short	(.L_15 - .L_14)
.L_14:
        /*002c*/ 	.word	0x00000000
        /*0030*/ 	.short	0x0001
        /*0032*/ 	.short	0x0008
        /*0034*/ 	.byte	0x00, 0xf4, 0x21, 0x00


	//----- nvinfo : EIATTR_KPARAM_INFO
	.align		4
.L_15:
        /*0038*/ 	.byte	0x04, 0x17
        /*003a*/ 	.short	(.L_17 - .L_16)
.L_16:
        /*003c*/ 	.word	0x00000000
        /*0040*/ 	.short	0x0000
        /*0042*/ 	.short	0x0000
        /*0044*/ 	.byte	0x00, 0xf4, 0x21, 0x00


	//----- nvinfo : EIATTR_SPARSE_MMA_MASK
	.align		4
.L_17:
        /*0048*/ 	.byte	0x03, 0x50
        /*004a*/ 	.short	0x0000


	//----- nvinfo : EIATTR_MAXREG_COUNT
	.align		4
        /*004c*/ 	.byte	0x03, 0x1b
        /*004e*/ 	.short	0x00ff


	//----- nvinfo : EIATTR_EXIT_INSTR_OFFSETS
	.align		4
        /*0050*/ 	.byte	0x04, 0x1c
        /*0052*/ 	.short	(.L_19 - .L_18)


	//   ....[0]....
.L_18:
        /*0054*/ 	.word	0x000002a0


	//----- nvinfo : EIATTR_REQNTID
	.align		4
.L_19:
        /*0058*/ 	.byte	0x04, 0x10
        /*005a*/ 	.short	(.L_21 - .L_20)
.L_20:
        /*005c*/ 	.word	0x00000080
        /*0060*/ 	.word	0x00000001
        /*0064*/ 	.word	0x00000001


	//----- nvinfo : EIATTR_CBANK_PARAM_SIZE
	.align		4
.L_21:
        /*0068*/ 	.byte	0x03, 0x19
        /*006a*/ 	.short	0x001c


	//----- nvinfo : EIATTR_PARAM_CBANK
	.align		4
        /*006c*/ 	.byte	0x04, 0x0a
        /*006e*/ 	.short	(.L_23 - .L_22)
	.align		4
.L_22:
        /*0070*/ 	.word	index@(.nv.constant0.triton_poi_fused_max_pool2d_with_indices_2)
        /*0074*/ 	.short	0x0210
        /*0076*/ 	.short	0x001c


	//----- nvinfo : EIATTR_SW_WAR
	.align		4
.L_23:
        /*0078*/ 	.byte	0x04, 0x36
        /*007a*/ 	.short	(.L_25 - .L_24)
.L_24:
        /*007c*/ 	.word	0x00000008
.L_25:


//--------------------- .nv.callgraph             --------------------------
	.section	.nv.callgraph,"",@"SHT_CUDA_CALLGRAPH"
	.align	4
	.sectionentsize	8
	.align		4
        /*0000*/ 	.word	0x00000000
	.align		4
        /*0004*/ 	.word	0xffffffff
	.align		4
        /*0008*/ 	.word	0x00000000
	.align		4
        /*000c*/ 	.word	0xfffffffe
	.align		4
        /*0010*/ 	.word	0x00000000
	.align		4
        /*0014*/ 	.word	0xfffffffd
	.align		4
        /*0018*/ 	.word	0x00000000
	.align		4
        /*001c*/ 	.word	0xfffffffc


//--------------------- .text.triton_poi_fused_max_pool2d_with_indices_2 --------------------------
	.section	.text.triton_poi_fused_max_pool2d_with_indices_2,"ax",@progbits
	.align	128
        .global         triton_poi_fused_max_pool2d_with_indices_2
        .type           triton_poi_fused_max_pool2d_with_indices_2,@function
        .size           triton_poi_fused_max_pool2d_with_indices_2,(.L_x_1 - triton_poi_fused_max_pool2d_with_indices_2)
        .other          triton_poi_fused_max_pool2d_with_indices_2,@"STO_CUDA_ENTRY STV_DEFAULT"
triton_poi_fused_max_pool2d_with_indices_2:
.text.triton_poi_fused_max_pool2d_with_indices_2:
[----:B------:R-:W-:Y:S01]  /*0000*/  LDC R1, c[0x0][0x28] ;  /* 0x00000a00ff017b82 */ /* 0x000fe20000000800 */
[----:B------:R-:W1:Y:S07]  /*0010*/  S2R R0, SR_TID.X ;  /* 0x0000000000007919 */ /* 0x000e6e0000002100 */
[----:B------:R-:W2:Y:S01]  /*0020*/  LDC.64 R2, c[0x0][0x210] ;  /* 0x00008400ff027b82 */ /* 0x000ea20000000a00 */
[----:B------:R-:W-:Y:S01]  /*0030*/  ULDC.64 UR4, c[0x0][0x208] ;  /* 0x0000820000047ab9 */ /* 0x000fe20000000a00 */
[----:B------:R-:W-:Y:S01]  /*0040*/  ULDC.64 UR6, c[0x0][0x220] ;  /* 0x0000880000067ab9 */ /* 0x000fe20000000a00 */
[----:B------:R-:W3:Y:S01]  /*0050*/  S2R R11, SR_CTAID.X ;  /* 0x00000000000b7919 */ /* 0x000ee20000002500 */
[----:B-1----:R-:W-:-:S05]  /*0060*/  LOP3.LUT R0, R0, 0x7f, RZ, 0xc0, !PT ;  /* 0x0000007f00007812 */ /* 0x002fca00078ec0ff */
[----:B---3--:R-:W-:-:S05]  /*0070*/  IMAD R11, R11, 0x80, R0 ;  /* 0x000000800b0b7824 */ /* 0x008fca00078e0200 */
[----:B------:R-:W-:-:S04]  /*0080*/  SHF.R.S32.HI R0, RZ, 0x1f, R11 ;  /* 0x0000001fff007819 */ /* 0x000fc8000001140b */
[----:B------:R-:W-:-:S04]  /*0090*/  LEA.HI R0, R0, R11, RZ, 0x5 ;  /* 0x0000000b00007211 */ /* 0x000fc800078f28ff */
[C---:B------:R-:W-:Y:S01]  /*00a0*/  LOP3.LUT R4, R0.reuse, 0x7fffffe0, RZ, 0xc0, !PT ;  /* 0x7fffffe000047812 */ /* 0x040fe200078ec0ff */
[----:B------:R-:W-:-:S04]  /*00b0*/  IMAD.SHL.U32 R0, R0, 0x4, RZ ;  /* 0x0000000400007824 */ /* 0x000fc800078e00ff */
[----:B------:R-:W-:Y:S01]  /*00c0*/  IMAD.IADD R4, R11, 0x1, -R4 ;  /* 0x000000010b047824 */ /* 0x000fe200078e0a04 */
[----:B------:R-:W-:-:S05]  /*00d0*/  LOP3.LUT R5, R0, 0xffffff80, RZ, 0xc0, !PT ;  /* 0xffffff8000057812 */ /* 0x000fca00078ec0ff */
[----:B------:R-:W-:-:S04]  /*00e0*/  IMAD R9, R4, 0x2, R5 ;  /* 0x0000000204097824 */ /* 0x000fc800078e0205 */
[----:B--2---:R-:W-:-:S04]  /*00f0*/  IMAD.WIDE R4, R9, 0x4, R2 ;  /* 0x0000000409047825 */ /* 0x004fc800078e0202 */
[----:B------:R-:W-:Y:S01]  /*0100*/  VIADD R7, R9, 0x40 ;  /* 0x0000004009077836 */ /* 0x000fe20000000000 */
[----:B------:R-:W2:Y:S04]  /*0110*/  LDG.E.EL R0, desc[UR4][R4.64] ;  /* 0x0000000404007981 */ /* 0x000ea8000c2e1900 */
[----:B------:R-:W2:Y:S01]  /*0120*/  LDG.E.EL R13, desc[UR4][R4.64+0x4] ;  /* 0x00000404040d7981 */ /* 0x000ea2000c2e1900 */
[----:B------:R-:W-:-:S04]  /*0130*/  IMAD.WIDE R6, R7, 0x4, R2 ;  /* 0x0000000407067825 */ /* 0x000fc800078e0202 */
[----:B------:R-:W-:Y:S01]  /*0140*/  VIADD R9, R9, 0x41 ;  /* 0x0000004109097836 */ /* 0x000fe20000000000 */
[----:B------:R-:W3:Y:S03]  /*0150*/  LDG.E.EL R10, desc[UR4][R6.64] ;  /* 0x00000004060a7981 */ /* 0x000ee6000c2e1900 */
[----:B------:R-:W-:Y:S02]  /*0160*/  IMAD.WIDE R2, R9, 0x4, R2 ;  /* 0x0000000409027825 */ /* 0x000fe400078e0202 */
[----:B------:R-:W1:Y:S03]  /*0170*/  LDC.64 R8, c[0x0][0x218] ;  /* 0x00008600ff087b82 */ /* 0x000e660000000a00 */
[----:B------:R1:W4:Y:S02]  /*0180*/  LDG.E.EL R15, desc[UR4][R2.64] ;  /* 0x00000004020f7981 */ /* 0x000324000c2e1900 */
[----:B-1----:R-:W-:Y:S01]  /*0190*/  IMAD.WIDE R2, R11, 0x4, R8 ;  /* 0x000000040b027825 */ /* 0x002fe200078e0208 */
[----:B--2---:R-:W-:-:S02]  /*01a0*/  FSETP.GT.AND P0, PT, R13, R0, PT ;  /* 0x000000000d00720b */ /* 0x004fc40003f04000 */
[----:B------:R-:W-:Y:S02]  /*01b0*/  FSETP.NAN.AND P2, PT, R13, R13, PT ;  /* 0x0000000d0d00720b */ /* 0x000fe40003f48000 */
[----:B---3--:R-:W-:-:S09]  /*01c0*/  FSETP.NAN.AND P1, PT, R10, R10, PT ;  /* 0x0000000a0a00720b */ /* 0x008fd20003f28000 */
[----:B------:R-:W-:Y:S02]  /*01d0*/  @!P0 FSEL R13, R13, R0, P2 ;  /* 0x000000000d0d8208 */ /* 0x000fe40001000000 */
[----:B----4-:R-:W-:Y:S02]  /*01e0*/  FSETP.NAN.AND P3, PT, R15, R15, PT ;  /* 0x0000000f0f00720b */ /* 0x010fe40003f68000 */
[----:B------:R-:W-:Y:S02]  /*01f0*/  FSETP.GEU.AND P2, PT, R13, R10, PT ;  /* 0x0000000a0d00720b */ /* 0x000fe40003f4e000 */
[----:B------:R-:W-:Y:S02]  /*0200*/  SEL R0, RZ, 0x1, !P0 ;  /* 0x00000001ff007807 */ /* 0x000fe40004000000 */
[----:B------:R-:W-:Y:S02]  /*0210*/  @!P1 FSEL R10, R10, R13, !P2 ;  /* 0x0000000d0a0a9208 */ /* 0x000fe40005000000 */
[----:B------:R-:W-:-:S02]  /*0220*/  IADD3 R4, P1, R11, UR6, RZ ;  /* 0x000000060b047c10 */ /* 0x000fc4000ff3e0ff */
[----:B------:R-:W-:Y:S02]  /*0230*/  FSETP.GEU.AND P0, PT, R10, R15, PT ;  /* 0x0000000f0a00720b */ /* 0x000fe40003f0e000 */
[----:B------:R-:W-:Y:S02]  /*0240*/  SEL R0, R0, 0x2, P2 ;  /* 0x0000000200007807 */ /* 0x000fe40001000000 */
[----:B------:R-:W-:Y:S02]  /*0250*/  @!P3 SEL R15, R15, R10, !P0 ;  /* 0x0000000a0f0fb207 */ /* 0x000fe40004000000 */
[----:B------:R-:W-:Y:S02]  /*0260*/  LEA.HI.X.SX32 R5, R11, UR7, 0x1, P1 ;  /* 0x000000070b057c11 */ /* 0x000fe400088f0eff */
[----:B------:R-:W-:Y:S01]  /*0270*/  SEL R7, R0, 0x3, P0 ;  /* 0x0000000300077807 */ /* 0x000fe20000000000 */
[----:B------:R-:W-:Y:S04]  /*0280*/  STG.E desc[UR4][R2.64], R15 ;  /* 0x0000000f02007986 */ /* 0x000fe8000c101904 */
[----:B------:R-:W-:Y:S01]  /*0290*/  STG.E.U8 desc[UR4][R4.64], R7 ;  /* 0x0000000704007986 */ /* 0x000fe2000c101104 */
[----:B------:R-:W-:Y:S05]  /*02a0*/  EXIT ;  /* 0x000000000000794d */ /* 0x000fea0003800000 */
.L_x_0:
[----:B------:R-:W-:-:S00]  /*02b0*/  BRA `(.L_x_0) ;  /* 0xfffffffc00fc7947 */ /* 0x000fc0000383ffff */
[----:B------:R-:W-:-:S00]  /*02c0*/  NOP ;  /* 0x0000000000007918 */ /* 0x000fc00000000000 */
        /* <DEDUP_REMOVED lines=11> */
.L_x_1:


//--------------------- .nv.constant0.triton_poi_fused_max_pool2d_with_indices_2 --------------------------
	.section	.nv.constant0.triton_poi_fused_max_pool2d_with_indices_2,"a",@progbits
	.sectionflags	@""
	.align	4
.nv.constant0.triton_poi_fused_max_pool2d_with_indices_2:
	.zero		556
